//
// Generated by NVIDIA NVVM Compiler
//
// Compiler Build ID: CL-36424714
// Cuda compilation tools, release 13.0, V13.0.88
// Based on NVVM 20.0.0
//

.version 9.0
.target sm_100
.address_size 64

	// .globl	_Z24initializeParticleKernelPfS_S_S_S_S_ii
.global .align 4 .b8 precalc_xorwow_matrix[102400];
.global .align 4 .b8 precalc_xorwow_offset_matrix[102400];
.global .align 4 .b8 mrg32k3aM1[2304];
.global .align 4 .b8 mrg32k3aM2[2304];
.global .align 4 .b8 mrg32k3aM1SubSeq[2016];
.global .align 4 .b8 mrg32k3aM2SubSeq[2016];
.global .align 4 .b8 mrg32k3aM1Seq[2304];
.global .align 4 .b8 mrg32k3aM2Seq[2304];
.const .align 8 .b8 __cr_lgamma_table[72];

.visible .entry _Z24initializeParticleKernelPfS_S_S_S_S_ii(
	.param .u64 .ptr .align 1 _Z24initializeParticleKernelPfS_S_S_S_S_ii_param_0,
	.param .u64 .ptr .align 1 _Z24initializeParticleKernelPfS_S_S_S_S_ii_param_1,
	.param .u64 .ptr .align 1 _Z24initializeParticleKernelPfS_S_S_S_S_ii_param_2,
	.param .u64 .ptr .align 1 _Z24initializeParticleKernelPfS_S_S_S_S_ii_param_3,
	.param .u64 .ptr .align 1 _Z24initializeParticleKernelPfS_S_S_S_S_ii_param_4,
	.param .u64 .ptr .align 1 _Z24initializeParticleKernelPfS_S_S_S_S_ii_param_5,
	.param .u32 _Z24initializeParticleKernelPfS_S_S_S_S_ii_param_6,
	.param .u32 _Z24initializeParticleKernelPfS_S_S_S_S_ii_param_7
)
{
	.reg .pred 	%p<12>;
	.reg .b32 	%r<220>;
	.reg .b32 	%f<46>;
	.reg .b64 	%rd<38>;

	ld.param.u64 	%rd7, [_Z24initializeParticleKernelPfS_S_S_S_S_ii_param_0];
	ld.param.u64 	%rd8, [_Z24initializeParticleKernelPfS_S_S_S_S_ii_param_1];
	ld.param.u64 	%rd9, [_Z24initializeParticleKernelPfS_S_S_S_S_ii_param_3];
	ld.param.u64 	%rd10, [_Z24initializeParticleKernelPfS_S_S_S_S_ii_param_4];
	ld.param.u32 	%r51, [_Z24initializeParticleKernelPfS_S_S_S_S_ii_param_6];
	ld.param.u32 	%r52, [_Z24initializeParticleKernelPfS_S_S_S_S_ii_param_7];
	cvta.to.global.u64 	%rd1, %rd10;
	cvta.to.global.u64 	%rd2, %rd9;
	cvta.to.global.u64 	%rd3, %rd8;
	cvta.to.global.u64 	%rd4, %rd7;
	mov.u32 	%r53, %tid.x;
	mov.u32 	%r54, %ntid.x;
	mov.u32 	%r55, %ctaid.x;
	mad.lo.s32 	%r1, %r54, %r55, %r53;
	xor.b32  	%r56, %r1, -1429050551;
	mul.lo.s32 	%r57, %r56, 1099087573;
	setp.gt.s32 	%p1, %r1, -1;
	selp.b32 	%r58, -644748465, -1947113066, %p1;
	add.s32 	%r59, %r58, %r57;
	add.s32 	%r204, %r59, 6615241;
	add.s32 	%r205, %r57, 123456789;
	xor.b32  	%r206, %r57, 362436069;
	add.s32 	%r207, %r58, 521288629;
	xor.b32  	%r208, %r58, 88675123;
	add.s32 	%r209, %r57, 5783321;
	setp.ge.s32 	%p2, %r1, %r52;
	@%p2 bra 	$L__BB0_14;
	setp.lt.s32 	%p3, %r51, 1;
	@%p3 bra 	$L__BB0_13;
	mul.lo.s32 	%r8, %r51, %r1;
	and.b32  	%r9, %r51, 7;
	setp.lt.u32 	%p4, %r51, 8;
	mov.b32 	%r210, 0;
	@%p4 bra 	$L__BB0_5;
	and.b32  	%r210, %r51, 2147483640;
	mov.b32 	%r196, 0;
$L__BB0_4:
	.pragma "nounroll";
	add.s32 	%r62, %r196, %r8;
	shr.u32 	%r63, %r205, 2;
	xor.b32  	%r64, %r63, %r205;
	shl.b32 	%r65, %r209, 4;
	shl.b32 	%r66, %r64, 1;
	xor.b32  	%r67, %r65, %r66;
	xor.b32  	%r68, %r67, %r209;
	xor.b32  	%r69, %r68, %r64;
	add.s32 	%r70, %r204, %r69;
	add.s32 	%r71, %r70, 362437;
	cvt.rn.f32.u32 	%f1, %r71;
	fma.rn.f32 	%f2, %f1, 0f2F800000, 0f2F000000;
	mul.wide.s32 	%rd11, %r62, 4;
	add.s64 	%rd12, %rd4, %rd11;
	st.global.f32 	[%rd12], %f2;
	add.s64 	%rd13, %rd3, %rd11;
	mov.b32 	%r72, 0;
	st.global.u32 	[%rd13], %r72;
	ld.global.f32 	%f3, [%rd12];
	add.s64 	%rd14, %rd2, %rd11;
	st.global.f32 	[%rd14], %f3;
	add.s64 	%rd15, %rd1, %rd11;
	st.global.u32 	[%rd15], %r72;
	shr.u32 	%r73, %r206, 2;
	xor.b32  	%r74, %r73, %r206;
	shl.b32 	%r75, %r69, 4;
	shl.b32 	%r76, %r74, 1;
	xor.b32  	%r77, %r75, %r76;
	xor.b32  	%r78, %r77, %r69;
	xor.b32  	%r79, %r78, %r74;
	add.s32 	%r80, %r204, %r79;
	add.s32 	%r81, %r80, 724874;
	cvt.rn.f32.u32 	%f4, %r81;
	fma.rn.f32 	%f5, %f4, 0f2F800000, 0f2F000000;
	st.global.f32 	[%rd12+4], %f5;
	st.global.u32 	[%rd13+4], %r72;
	ld.global.f32 	%f6, [%rd12+4];
	st.global.f32 	[%rd14+4], %f6;
	st.global.u32 	[%rd15+4], %r72;
	shr.u32 	%r82, %r207, 2;
	xor.b32  	%r83, %r82, %r207;
	shl.b32 	%r84, %r79, 4;
	shl.b32 	%r85, %r83, 1;
	xor.b32  	%r86, %r84, %r85;
	xor.b32  	%r87, %r86, %r79;
	xor.b32  	%r88, %r87, %r83;
	add.s32 	%r89, %r204, %r88;
	add.s32 	%r90, %r89, 1087311;
	cvt.rn.f32.u32 	%f7, %r90;
	fma.rn.f32 	%f8, %f7, 0f2F800000, 0f2F000000;
	st.global.f32 	[%rd12+8], %f8;
	st.global.u32 	[%rd13+8], %r72;
	ld.global.f32 	%f9, [%rd12+8];
	st.global.f32 	[%rd14+8], %f9;
	st.global.u32 	[%rd15+8], %r72;
	shr.u32 	%r91, %r208, 2;
	xor.b32  	%r92, %r91, %r208;
	shl.b32 	%r93, %r88, 4;
	shl.b32 	%r94, %r92, 1;
	xor.b32  	%r95, %r93, %r94;
	xor.b32  	%r96, %r95, %r88;
	xor.b32  	%r205, %r96, %r92;
	add.s32 	%r97, %r204, %r205;
	add.s32 	%r98, %r97, 1449748;
	cvt.rn.f32.u32 	%f10, %r98;
	fma.rn.f32 	%f11, %f10, 0f2F800000, 0f2F000000;
	st.global.f32 	[%rd12+12], %f11;
	st.global.u32 	[%rd13+12], %r72;
	ld.global.f32 	%f12, [%rd12+12];
	st.global.f32 	[%rd14+12], %f12;
	st.global.u32 	[%rd15+12], %r72;
	shr.u32 	%r99, %r209, 2;
	xor.b32  	%r100, %r99, %r209;
	shl.b32 	%r101, %r205, 4;
	shl.b32 	%r102, %r100, 1;
	xor.b32  	%r103, %r101, %r102;
	xor.b32  	%r104, %r103, %r205;
	xor.b32  	%r206, %r104, %r100;
	add.s32 	%r105, %r204, %r206;
	add.s32 	%r106, %r105, 1812185;
	cvt.rn.f32.u32 	%f13, %r106;
	fma.rn.f32 	%f14, %f13, 0f2F800000, 0f2F000000;
	st.global.f32 	[%rd12+16], %f14;
	st.global.u32 	[%rd13+16], %r72;
	ld.global.f32 	%f15, [%rd12+16];
	st.global.f32 	[%rd14+16], %f15;
	st.global.u32 	[%rd15+16], %r72;
	shr.u32 	%r107, %r69, 2;
	xor.b32  	%r108, %r107, %r69;
	shl.b32 	%r109, %r206, 4;
	shl.b32 	%r110, %r108, 1;
	xor.b32  	%r111, %r109, %r110;
	xor.b32  	%r112, %r111, %r206;
	xor.b32  	%r207, %r112, %r108;
	add.s32 	%r113, %r204, %r207;
	add.s32 	%r114, %r113, 2174622;
	cvt.rn.f32.u32 	%f16, %r114;
	fma.rn.f32 	%f17, %f16, 0f2F800000, 0f2F000000;
	st.global.f32 	[%rd12+20], %f17;
	st.global.u32 	[%rd13+20], %r72;
	ld.global.f32 	%f18, [%rd12+20];
	st.global.f32 	[%rd14+20], %f18;
	st.global.u32 	[%rd15+20], %r72;
	shr.u32 	%r115, %r79, 2;
	xor.b32  	%r116, %r115, %r79;
	shl.b32 	%r117, %r207, 4;
	shl.b32 	%r118, %r116, 1;
	xor.b32  	%r119, %r117, %r118;
	xor.b32  	%r120, %r119, %r207;
	xor.b32  	%r208, %r120, %r116;
	add.s32 	%r121, %r204, %r208;
	add.s32 	%r122, %r121, 2537059;
	cvt.rn.f32.u32 	%f19, %r122;
	fma.rn.f32 	%f20, %f19, 0f2F800000, 0f2F000000;
	st.global.f32 	[%rd12+24], %f20;
	st.global.u32 	[%rd13+24], %r72;
	ld.global.f32 	%f21, [%rd12+24];
	st.global.f32 	[%rd14+24], %f21;
	st.global.u32 	[%rd15+24], %r72;
	shr.u32 	%r123, %r88, 2;
	xor.b32  	%r124, %r123, %r88;
	shl.b32 	%r125, %r208, 4;
	shl.b32 	%r126, %r124, 1;
	xor.b32  	%r127, %r125, %r126;
	xor.b32  	%r128, %r127, %r208;
	xor.b32  	%r209, %r128, %r124;
	add.s32 	%r204, %r204, 2899496;
	add.s32 	%r129, %r209, %r204;
	cvt.rn.f32.u32 	%f22, %r129;
	fma.rn.f32 	%f23, %f22, 0f2F800000, 0f2F000000;
	st.global.f32 	[%rd12+28], %f23;
	st.global.u32 	[%rd13+28], %r72;
	ld.global.f32 	%f24, [%rd12+28];
	st.global.f32 	[%rd14+28], %f24;
	st.global.u32 	[%rd15+28], %r72;
	add.s32 	%r196, %r196, 8;
	setp.ne.s32 	%p5, %r196, %r210;
	@%p5 bra 	$L__BB0_4;
$L__BB0_5:
	setp.eq.s32 	%p6, %r9, 0;
	@%p6 bra 	$L__BB0_13;
	and.b32  	%r32, %r51, 3;
	setp.lt.u32 	%p7, %r9, 4;
	@%p7 bra 	$L__BB0_8;
	add.s32 	%r130, %r210, %r8;
	shr.u32 	%r131, %r205, 2;
	xor.b32  	%r132, %r131, %r205;
	shl.b32 	%r133, %r209, 4;
	shl.b32 	%r134, %r132, 1;
	xor.b32  	%r135, %r133, %r134;
	xor.b32  	%r136, %r135, %r209;
	xor.b32  	%r33, %r136, %r132;
	add.s32 	%r137, %r204, %r33;
	add.s32 	%r138, %r137, 362437;
	cvt.rn.f32.u32 	%f25, %r138;
	fma.rn.f32 	%f26, %f25, 0f2F800000, 0f2F000000;
	mul.wide.s32 	%rd16, %r130, 4;
	add.s64 	%rd17, %rd4, %rd16;
	st.global.f32 	[%rd17], %f26;
	add.s64 	%rd18, %rd3, %rd16;
	mov.b32 	%r139, 0;
	st.global.u32 	[%rd18], %r139;
	ld.global.f32 	%f27, [%rd17];
	add.s64 	%rd19, %rd2, %rd16;
	st.global.f32 	[%rd19], %f27;
	add.s64 	%rd20, %rd1, %rd16;
	st.global.u32 	[%rd20], %r139;
	shr.u32 	%r140, %r206, 2;
	xor.b32  	%r141, %r140, %r206;
	shl.b32 	%r142, %r33, 4;
	shl.b32 	%r143, %r141, 1;
	xor.b32  	%r144, %r142, %r143;
	xor.b32  	%r145, %r144, %r33;
	xor.b32  	%r34, %r145, %r141;
	add.s32 	%r146, %r204, %r34;
	add.s32 	%r147, %r146, 724874;
	cvt.rn.f32.u32 	%f28, %r147;
	fma.rn.f32 	%f29, %f28, 0f2F800000, 0f2F000000;
	st.global.f32 	[%rd17+4], %f29;
	st.global.u32 	[%rd18+4], %r139;
	ld.global.f32 	%f30, [%rd17+4];
	st.global.f32 	[%rd19+4], %f30;
	st.global.u32 	[%rd20+4], %r139;
	shr.u32 	%r148, %r207, 2;
	xor.b32  	%r149, %r148, %r207;
	shl.b32 	%r150, %r34, 4;
	shl.b32 	%r151, %r149, 1;
	xor.b32  	%r152, %r150, %r151;
	xor.b32  	%r153, %r152, %r34;
	xor.b32  	%r154, %r153, %r149;
	add.s32 	%r155, %r204, %r154;
	add.s32 	%r156, %r155, 1087311;
	cvt.rn.f32.u32 	%f31, %r156;
	fma.rn.f32 	%f32, %f31, 0f2F800000, 0f2F000000;
	st.global.f32 	[%rd17+8], %f32;
	st.global.u32 	[%rd18+8], %r139;
	ld.global.f32 	%f33, [%rd17+8];
	st.global.f32 	[%rd19+8], %f33;
	st.global.u32 	[%rd20+8], %r139;
	shr.u32 	%r157, %r208, 2;
	xor.b32  	%r158, %r157, %r208;
	shl.b32 	%r159, %r154, 4;
	shl.b32 	%r160, %r158, 1;
	xor.b32  	%r161, %r159, %r160;
	xor.b32  	%r162, %r161, %r154;
	xor.b32  	%r35, %r162, %r158;
	add.s32 	%r204, %r204, 1449748;
	add.s32 	%r163, %r35, %r204;
	cvt.rn.f32.u32 	%f34, %r163;
	fma.rn.f32 	%f35, %f34, 0f2F800000, 0f2F000000;
	st.global.f32 	[%rd17+12], %f35;
	st.global.u32 	[%rd18+12], %r139;
	ld.global.f32 	%f36, [%rd17+12];
	st.global.f32 	[%rd19+12], %f36;
	st.global.u32 	[%rd20+12], %r139;
	add.s32 	%r210, %r210, 4;
	mov.u32 	%r205, %r209;
	mov.u32 	%r206, %r33;
	mov.u32 	%r207, %r34;
	mov.u32 	%r209, %r35;
$L__BB0_8:
	setp.eq.s32 	%p8, %r32, 0;
	@%p8 bra 	$L__BB0_13;
	setp.eq.s32 	%p9, %r32, 1;
	@%p9 bra 	$L__BB0_11;
	add.s32 	%r164, %r210, %r8;
	shr.u32 	%r165, %r205, 2;
	xor.b32  	%r166, %r165, %r205;
	shl.b32 	%r167, %r209, 4;
	shl.b32 	%r168, %r166, 1;
	xor.b32  	%r169, %r167, %r168;
	xor.b32  	%r170, %r169, %r209;
	xor.b32  	%r171, %r170, %r166;
	add.s32 	%r172, %r204, %r171;
	add.s32 	%r173, %r172, 362437;
	cvt.rn.f32.u32 	%f37, %r173;
	fma.rn.f32 	%f38, %f37, 0f2F800000, 0f2F000000;
	mul.wide.s32 	%rd21, %r164, 4;
	add.s64 	%rd22, %rd4, %rd21;
	st.global.f32 	[%rd22], %f38;
	add.s64 	%rd23, %rd3, %rd21;
	mov.b32 	%r174, 0;
	st.global.u32 	[%rd23], %r174;
	ld.global.f32 	%f39, [%rd22];
	add.s64 	%rd24, %rd2, %rd21;
	st.global.f32 	[%rd24], %f39;
	add.s64 	%rd25, %rd1, %rd21;
	st.global.u32 	[%rd25], %r174;
	shr.u32 	%r175, %r206, 2;
	xor.b32  	%r176, %r175, %r206;
	shl.b32 	%r177, %r171, 4;
	shl.b32 	%r178, %r176, 1;
	xor.b32  	%r179, %r177, %r178;
	xor.b32  	%r180, %r179, %r171;
	xor.b32  	%r209, %r180, %r176;
	add.s32 	%r204, %r204, 724874;
	add.s32 	%r181, %r209, %r204;
	cvt.rn.f32.u32 	%f40, %r181;
	fma.rn.f32 	%f41, %f40, 0f2F800000, 0f2F000000;
	st.global.f32 	[%rd22+4], %f41;
	st.global.u32 	[%rd23+4], %r174;
	ld.global.f32 	%f42, [%rd22+4];
	st.global.f32 	[%rd24+4], %f42;
	st.global.u32 	[%rd25+4], %r174;
	add.s32 	%r210, %r210, 2;
	mov.u32 	%r205, %r207;
$L__BB0_11:
	and.b32  	%r182, %r51, 1;
	setp.eq.b32 	%p10, %r182, 1;
	not.pred 	%p11, %p10;
	@%p11 bra 	$L__BB0_13;
	add.s32 	%r183, %r210, %r8;
	shr.u32 	%r184, %r205, 2;
	xor.b32  	%r185, %r184, %r205;
	shl.b32 	%r186, %r209, 4;
	shl.b32 	%r187, %r185, 1;
	xor.b32  	%r188, %r186, %r187;
	xor.b32  	%r189, %r188, %r209;
	xor.b32  	%r190, %r189, %r185;
	add.s32 	%r191, %r204, %r190;
	add.s32 	%r192, %r191, 362437;
	cvt.rn.f32.u32 	%f43, %r192;
	fma.rn.f32 	%f44, %f43, 0f2F800000, 0f2F000000;
	mul.wide.s32 	%rd26, %r183, 4;
	add.s64 	%rd27, %rd4, %rd26;
	st.global.f32 	[%rd27], %f44;
	add.s64 	%rd28, %rd3, %rd26;
	mov.b32 	%r193, 0;
	st.global.u32 	[%rd28], %r193;
	ld.global.f32 	%f45, [%rd27];
	add.s64 	%rd29, %rd2, %rd26;
	st.global.f32 	[%rd29], %f45;
	add.s64 	%rd30, %rd1, %rd26;
	st.global.u32 	[%rd30], %r193;
$L__BB0_13:
	ld.param.u64 	%rd37, [_Z24initializeParticleKernelPfS_S_S_S_S_ii_param_5];
	ld.param.u64 	%rd36, [_Z24initializeParticleKernelPfS_S_S_S_S_ii_param_2];
	shl.b32 	%r194, %r1, 1;
	cvta.to.global.u64 	%rd31, %rd36;
	mul.wide.s32 	%rd32, %r194, 4;
	add.s64 	%rd33, %rd31, %rd32;
	mov.b32 	%r195, 2139095040;
	st.global.u32 	[%rd33], %r195;
	st.global.u32 	[%rd33+4], %r195;
	cvta.to.global.u64 	%rd34, %rd37;
	add.s64 	%rd35, %rd34, %rd32;
	st.global.u32 	[%rd35], %r195;
	st.global.u32 	[%rd35+4], %r195;
$L__BB0_14:
	ret;

}


// ===== COMPILED SASS (sm_100) =====

	.target	sm_100

	.elftype	@"ET_EXEC"


//--------------------- .note.nv.tkinfo           --------------------------
	.section	.note.nv.tkinfo,"",@"SHT_NOTE"
	.sectionflags	@"SHF_NOTE_NV_TKINFO"
	.tkinfo
        /*0018*/ 	.word	0x00000002
        /*0030*/ 	.string	""
        /*0030*/ 	.string	"ptxas"
        /*0030*/ 	.string	"Cuda compilation tools, release 13.0, V13.0.88"
        /*0030*/ 	.string	"Build cuda_13.0.r13.0/compiler.36424714_0"
        /*0030*/ 	.string	"-arch sm_100 -m 64 "



//--------------------- .note.nv.cuinfo           --------------------------
	.section	.note.nv.cuinfo,"",@"SHT_NOTE"
	.sectionflags	@"SHF_NOTE_NV_CUINFO"
        /*0018*/ 	.short	0x0002
        /*001a*/ 	.short	0x0064
        /*001c*/ 	.short	0x0082
	.zero		2


//--------------------- .nv.info                  --------------------------
	.section	.nv.info,"",@"SHT_CUDA_INFO"
	.align	4


	//----- nvinfo : EIATTR_REGCOUNT
	.align		4
        /*0000*/ 	.byte	0x04, 0x2f
        /*0002*/ 	.short	(.L_10 - .L_9)
	.align		4
.L_9:
        /*0004*/ 	.word	index@(_Z24initializeParticleKernelPfS_S_S_S_S_ii)
        /*0008*/ 	.word	0x00000020


	//----- nvinfo : EIATTR_FRAME_SIZE
	.align		4
.L_10:
        /*000c*/ 	.byte	0x04, 0x11
        /*000e*/ 	.short	(.L_12 - .L_11)
	.align		4
.L_11:
        /*0010*/ 	.word	index@(_Z24initializeParticleKernelPfS_S_S_S_S_ii)
        /*0014*/ 	.word	0x00000000


	//----- nvinfo : EIATTR_MIN_STACK_SIZE
	.align		4
.L_12:
        /*0018*/ 	.byte	0x04, 0x12
        /*001a*/ 	.short	(.L_14 - .L_13)
	.align		4
.L_13:
        /*001c*/ 	.word	index@(_Z24initializeParticleKernelPfS_S_S_S_S_ii)
        /*0020*/ 	.word	0x00000000
.L_14:


//--------------------- .nv.compat                --------------------------
	.section	.nv.compat,"",@"SHT_CUDA_COMPAT_INFO"
	.align	4
        /*0000*/ 	.byte	0x02, 0x09, 0x00, 0x00, 0x02, 0x02, 0x01, 0x00, 0x02, 0x05, 0x05, 0x00, 0x03, 0x07, 0x01, 0x01
        /*0010*/ 	.byte	0x02, 0x03, 0x00, 0x00, 0x02, 0x06, 0x01, 0x00, 0x04, 0x0b, 0x08, 0x00, 0x09, 0x00, 0x00, 0x00
        /*0020*/ 	.byte	0x00, 0x00, 0x00, 0x00


//--------------------- .nv.info._Z24initializeParticleKernelPfS_S_S_S_S_ii --------------------------
	.section	.nv.info._Z24initializeParticleKernelPfS_S_S_S_S_ii,"",@"SHT_CUDA_INFO"
	.sectionflags	@""
	.align	4


	//----- nvinfo : EIATTR_CUDA_API_VERSION
	.align		4
        /*0000*/ 	.byte	0x04, 0x37
        /*0002*/ 	.short	(.L_16 - .L_15)
.L_15:
        /*0004*/ 	.word	0x00000082


	//----- nvinfo : EIATTR_KPARAM_INFO
	.align		4
.L_16:
        /*0008*/ 	.byte	0x04, 0x17
        /*000a*/ 	.short	(.L_18 - .L_17)
.L_17:
        /*000c*/ 	.word	0x00000000
        /*0010*/ 	.short	0x0007
        /*0012*/ 	.short	0x0034
        /*0014*/ 	.byte	0x00, 0xf0, 0x11, 0x00


	//----- nvinfo : EIATTR_KPARAM_INFO
	.align		4
.L_18:
        /*0018*/ 	.byte	0x04, 0x17
        /*001a*/ 	.short	(.L_20 - .L_19)
.L_19:
        /*001c*/ 	.word	0x00000000
        /*0020*/ 	.short	0x0006
        /*0022*/ 	.short	0x0030
        /*0024*/ 	.byte	0x00, 0xf0, 0x11, 0x00


	//----- nvinfo : EIATTR_KPARAM_INFO
	.align		4
.L_20:
        /*0028*/ 	.byte	0x04, 0x17
        /*002a*/ 	.short	(.L_22 - .L_21)
.L_21:
        /*002c*/ 	.word	0x00000000
        /*0030*/ 	.short	0x0005
        /*0032*/ 	.short	0x0028
        /*0034*/ 	.byte	0x00, 0xf5, 0x21, 0x00


	//----- nvinfo : EIATTR_KPARAM_INFO
	.align		4
.L_22:
        /*0038*/ 	.byte	0x04, 0x17
        /*003a*/ 	.short	(.L_24 - .L_23)
.L_23:
        /*003c*/ 	.word	0x00000000
        /*0040*/ 	.short	0x0004
        /*0042*/ 	.short	0x0020
        /*0044*/ 	.byte	0x00, 0xf5, 0x21, 0x00


	//----- nvinfo : EIATTR_KPARAM_INFO
	.align		4
.L_24:
        /*0048*/ 	.byte	0x04, 0x17
        /*004a*/ 	.short	(.L_26 - .L_25)
.L_25:
        /*004c*/ 	.word	0x00000000
        /*0050*/ 	.short	0x0003
        /*0052*/ 	.short	0x0018
        /*0054*/ 	.byte	0x00, 0xf5, 0x21, 0x00


	//----- nvinfo : EIATTR_KPARAM_INFO
	.align		4
.L_26:
        /*0058*/ 	.byte	0x04, 0x17
        /*005a*/ 	.short	(.L_28 - .L_27)
.L_27:
        /*005c*/ 	.word	0x00000000
        /*0060*/ 	.short	0x0002
        /*0062*/ 	.short	0x0010
        /*0064*/ 	.byte	0x00, 0xf5, 0x21, 0x00


	//----- nvinfo : EIATTR_KPARAM_INFO
	.align		4
.L_28:
        /*0068*/ 	.byte	0x04, 0x17
        /*006a*/ 	.short	(.L_30 - .L_29)
.L_29:
        /*006c*/ 	.word	0x00000000
        /*0070*/ 	.short	0x0001
        /*0072*/ 	.short	0x0008
        /*0074*/ 	.byte	0x00, 0xf5, 0x21, 0x00


	//----- nvinfo : EIATTR_KPARAM_INFO
	.align		4
.L_30:
        /*0078*/ 	.byte	0x04, 0x17
        /*007a*/ 	.short	(.L_32 - .L_31)
.L_31:
        /*007c*/ 	.word	0x00000000
        /*0080*/ 	.short	0x0000
        /*0082*/ 	.short	0x0000
        /*0084*/ 	.byte	0x00, 0xf5, 0x21, 0x00


	//----- nvinfo : EIATTR_SPARSE_MMA_MASK
	.align		4
.L_32:
        /*0088*/ 	.byte	0x03, 0x50
        /*008a*/ 	.short	0x0000


	//----- nvinfo : EIATTR_MAXREG_COUNT
	.align		4
        /*008c*/ 	.byte	0x03, 0x1b
        /*008e*/ 	.short	0x00ff


	//----- nvinfo : EIATTR_MERCURY_ISA_VERSION
	.align		4
        /*0090*/ 	.byte	0x03, 0x5f
        /*0092*/ 	.short	0x0101


	//----- nvinfo : EIATTR_VRC_CTA_INIT_COUNT
	.align		4
        /*0094*/ 	.byte	0x02, 0x4a
	.zero		1
	.zero		1


	//----- nvinfo : EIATTR_EXIT_INSTR_OFFSETS
	.align		4
        /*0098*/ 	.byte	0x04, 0x1c
        /*009a*/ 	.short	(.L_34 - .L_33)


	//   ....[0]....
.L_33:
        /*009c*/ 	.word	0x00000070


	//   ....[1]....
        /*00a0*/ 	.word	0x000013b0


	//----- nvinfo : EIATTR_CBANK_PARAM_SIZE
	.align		4
.L_34:
        /*00a4*/ 	.byte	0x03, 0x19
        /*00a6*/ 	.short	0x0038


	//----- nvinfo : EIATTR_PARAM_CBANK
	.align		4
        /*00a8*/ 	.byte	0x04, 0x0a
        /*00aa*/ 	.short	(.L_36 - .L_35)
	.align		4
.L_35:
        /*00ac*/ 	.word	index@(.nv.constant0._Z24initializeParticleKernelPfS_S_S_S_S_ii)
        /*00b0*/ 	.short	0x0380
        /*00b2*/ 	.short	0x0038


	//----- nvinfo : EIATTR_SW_WAR
	.align		4
.L_36:
        /*00b4*/ 	.byte	0x04, 0x36
        /*00b6*/ 	.short	(.L_38 - .L_37)
.L_37:
        /*00b8*/ 	.word	0x00000008
.L_38:


//--------------------- .nv.callgraph             --------------------------
	.section	.nv.callgraph,"",@"SHT_CUDA_CALLGRAPH"
	.align	4
	.sectionentsize	8
	.align		4
        /*0000*/ 	.word	0x00000000
	.align		4
        /*0004*/ 	.word	0xffffffff
	.align		4
        /*0008*/ 	.word	0x00000000
	.align		4
        /*000c*/ 	.word	0xfffffffe
	.align		4
        /*0010*/ 	.word	0x00000000
	.align		4
        /*0014*/ 	.word	0xfffffffd
	.align		4
        /*0018*/ 	.word	0x00000000
	.align		4
        /*001c*/ 	.word	0xfffffffc


//--------------------- .nv.constant4             --------------------------
	.section	.nv.constant4,"a",@progbits
	.align	8
	.align		8
.nv.constant4:
        /*0000*/ 	.dword	precalc_xorwow_matrix
	.align		8
        /*0008*/ 	.dword	precalc_xorwow_offset_matrix
	.align		8
        /*0010*/ 	.dword	mrg32k3aM1
	.align		8
        /*0018*/ 	.dword	mrg32k3aM2
	.align		8
        /*0020*/ 	.dword	mrg32k3aM1SubSeq
	.align		8
        /*0028*/ 	.dword	mrg32k3aM2SubSeq
	.align		8
        /*0030*/ 	.dword	mrg32k3aM1Seq
	.align		8
        /*0038*/ 	.dword	mrg32k3aM2Seq


//--------------------- .nv.constant3             --------------------------
	.section	.nv.constant3,"a",@progbits
	.align	8
.nv.constant3:
	.type		__cr_lgamma_table,@object
	.size		__cr_lgamma_table,(.L_8 - __cr_lgamma_table)
__cr_lgamma_table:
        /*0000*/ 	.byte	0x00, 0x00, 0x00, 0x00, 0x00, 0x00, 0x00, 0x00, 0x00, 0x00, 0x00, 0x00, 0x00, 0x00, 0x00, 0x00
        /*0010*/ 	.byte	0xef, 0x39, 0xfa, 0xfe, 0x42, 0x2e, 0xe6, 0x3f, 0x02, 0x20, 0x2a, 0xfa, 0x0b, 0xab, 0xfc, 0x3f
        /*0020*/ 	.byte	0xf9, 0x2c, 0x92, 0x7c, 0xa7, 0x6c, 0x09, 0x40, 0xc9, 0x79, 0x44, 0x3c, 0x64, 0x26, 0x13, 0x40
        /*0030*/ 	.byte	0xca, 0x01, 0xcf, 0x3a, 0x27, 0x51, 0x1a, 0x40, 0x30, 0xcc, 0x2d, 0xf3, 0xe1, 0x0c, 0x21, 0x40
        /*0040*/ 	.byte	0x0d, 0xb7, 0xfc, 0x82, 0x8e, 0x35, 0x25, 0x40
.L_8:


//--------------------- .text._Z24initializeParticleKernelPfS_S_S_S_S_ii --------------------------
	.section	.text._Z24initializeParticleKernelPfS_S_S_S_S_ii,"ax",@progbits
	.align	128
        .global         _Z24initializeParticleKernelPfS_S_S_S_S_ii
        .type           _Z24initializeParticleKernelPfS_S_S_S_S_ii,@function
        .size           _Z24initializeParticleKernelPfS_S_S_S_S_ii,(.L_x_6 - _Z24initializeParticleKernelPfS_S_S_S_S_ii)
        .other          _Z24initializeParticleKernelPfS_S_S_S_S_ii,@"STO_CUDA_ENTRY STV_DEFAULT"
_Z24initializeParticleKernelPfS_S_S_S_S_ii:
.text._Z24initializeParticleKernelPfS_S_S_S_S_ii:
[----:B------:R-:W-:Y:S01]  /*0000*/  LDC R1, c[0x0][0x37c] ;  /* 0x0000df00ff017b82 */ /* 0x000fe20000000800 */
[----:B------:R-:W0:Y:S01]  /*0010*/  S2R R14, SR_TID.X ;  /* 0x00000000000e7919 */ /* 0x000e220000002100 */
[----:B------:R-:W0:Y:S01]  /*0020*/  LDCU UR4, c[0x0][0x360] ;  /* 0x00006c00ff0477ac */ /* 0x000e220008000800 */
[----:B------:R-:W0:Y:S01]  /*0030*/  S2R R3, SR_CTAID.X ;  /* 0x0000000000037919 */ /* 0x000e220000002500 */
[----:B------:R-:W1:Y:S01]  /*0040*/  LDCU UR5, c[0x0][0x3b4] ;  /* 0x00007680ff0577ac */ /* 0x000e620008000800 */
[----:B0-----:R-:W-:-:S05]  /*0050*/  IMAD R14, R3, UR4, R14 ;  /* 0x00000004030e7c24 */ /* 0x001fca000f8e020e */
[----:B-1----:R-:W-:-:S13]  /*0060*/  ISETP.GE.AND P0, PT, R14, UR5, PT ;  /* 0x000000050e007c0c */ /* 0x002fda000bf06270 */
[----:B------:R-:W-:Y:S05]  /*0070*/  @P0 EXIT ;  /* 0x000000000000094d */ /* 0x000fea0003800000 */
[----:B------:R-:W0:Y:S01]  /*0080*/  LDCU UR8, c[0x0][0x3b0] ;  /* 0x00007600ff0877ac */ /* 0x000e220008000800 */
[----:B------:R-:W-:Y:S01]  /*0090*/  IMAD.MOV.U32 R2, RZ, RZ, -0x266e14b1 ;  /* 0xd991eb4fff027424 */ /* 0x000fe200078e00ff */
[----:B------:R-:W-:Y:S01]  /*00a0*/  ISETP.GT.AND P0, PT, R14, -0x1, PT ;  /* 0xffffffff0e00780c */ /* 0x000fe20003f04270 */
[----:B------:R-:W1:Y:S03]  /*00b0*/  LDCU.64 UR6, c[0x0][0x358] ;  /* 0x00006b00ff0677ac */ /* 0x000e660008000a00 */
[----:B------:R-:W-:Y:S01]  /*00c0*/  SEL R2, R2, 0x8bf16996, P0 ;  /* 0x8bf1699602027807 */ /* 0x000fe20000000000 */
[----:B0-----:R-:W-:-:S09]  /*00d0*/  UISETP.GE.AND UP0, UPT, UR8, 0x1, UPT ;  /* 0x000000010800788c */ /* 0x001fd2000bf06270 */
[----:B-1----:R-:W-:Y:S05]  /*00e0*/  BRA.U !UP0, `(.L_x_0) ;  /* 0x0000001108887547 */ /* 0x002fea000b800000 */
[----:B------:R-:W-:Y:S01]  /*00f0*/  LOP3.LUT R0, R14, 0xaad26b49, RZ, 0x3c, !PT ;  /* 0xaad26b490e007812 */ /* 0x000fe200078e3cff */
[----:B------:R-:W-:Y:S01]  /*0100*/  UISETP.GE.U32.AND UP0, UPT, UR8, 0x8, UPT ;  /* 0x000000080800788c */ /* 0x000fe2000bf06070 */
[C---:B------:R-:W-:Y:S01]  /*0110*/  VIADD R17, R2.reuse, 0x1f123bb5 ;  /* 0x1f123bb502117836 */ /* 0x040fe20000000000 */
[----:B------:R-:W-:Y:S01]  /*0120*/  ULOP3.LUT UR4, UR8, 0x7, URZ, 0xc0, !UPT ;  /* 0x0000000708047892 */ /* 0x000fe2000f8ec0ff */
[----:B------:R-:W-:Y:S01]  /*0130*/  LOP3.LUT R23, R2, 0x5491333, RZ, 0x3c, !PT ;  /* 0x0549133302177812 */ /* 0x000fe200078e3cff */
[----:B------:R-:W-:Y:S02]  /*0140*/  IMAD R15, R0, 0x4182bed5, RZ ;  /* 0x4182bed5000f7824 */ /* 0x000fe400078e02ff */
[----:B------:R-:W-:Y:S01]  /*0150*/  IMAD.MOV.U32 R19, RZ, RZ, RZ ;  /* 0x000000ffff137224 */ /* 0x000fe200078e00ff */
[----:B------:R-:W-:Y:S01]  /*0160*/  UISETP.NE.AND UP1, UPT, UR4, URZ, UPT ;  /* 0x000000ff0400728c */ /* 0x000fe2000bf25270 */
[----:B------:R-:W-:Y:S01]  /*0170*/  VIADD R29, R15, 0x75bcd15 ;  /* 0x075bcd150f1d7836 */ /* 0x000fe20000000000 */
[----:B------:R-:W-:-:S02]  /*0180*/  IADD3 R0, PT, PT, R2, 0x64f0c9, R15 ;  /* 0x0064f0c902007810 */ /* 0x000fc40007ffe00f */
[C---:B------:R-:W-:Y:S01]  /*0190*/  LOP3.LUT R21, R15.reuse, 0x159a55e5, RZ, 0x3c, !PT ;  /* 0x159a55e50f157812 */ /* 0x040fe200078e3cff */
[----:B------:R-:W-:Y:S01]  /*01a0*/  VIADD R15, R15, 0x583f19 ;  /* 0x00583f190f0f7836 */ /* 0x000fe20000000000 */
[----:B------:R-:W-:Y:S06]  /*01b0*/  BRA.U !UP0, `(.L_x_1) ;  /* 0x0000000908047547 */ /* 0x000fec000b800000 */
[----:B------:R-:W0:Y:S01]  /*01c0*/  LDC.64 R2, c[0x0][0x398] ;  /* 0x0000e600ff027b82 */ /* 0x000e220000000a00 */
[----:B------:R-:W-:Y:S01]  /*01d0*/  ULOP3.LUT UR5, UR8, 0x7ffffff8, URZ, 0xc0, !UPT ;  /* 0x7ffffff808057892 */ /* 0x000fe2000f8ec0ff */
[----:B------:R-:W-:-:S05]  /*01e0*/  IMAD.MOV.U32 R16, RZ, RZ, RZ ;  /* 0x000000ffff107224 */ /* 0x000fca00078e00ff */
[----:B------:R-:W-:Y:S01]  /*01f0*/  IMAD.U32 R19, RZ, RZ, UR5 ;  /* 0x00000005ff137e24 */ /* 0x000fe2000f8e00ff */
[----:B------:R-:W1:Y:S06]  /*0200*/  LDC.64 R4, c[0x0][0x3a0] ;  /* 0x0000e800ff047b82 */ /* 0x000e6c0000000a00 */
.L_x_2:
[----:B--2---:R-:W-:Y:S01]  /*0210*/  SHF.R.U32.HI R8, RZ, 0x2, R29 ;  /* 0x00000002ff087819 */ /* 0x004fe2000001161d */
[----:B------:R-:W2:Y:S01]  /*0220*/  LDC.64 R6, c[0x0][0x380] ;  /* 0x0000e000ff067b82 */ /* 0x000ea20000000a00 */
[----:B------:R-:W-:Y:S02]  /*0230*/  IMAD.SHL.U32 R10, R15, 0x10, RZ ;  /* 0x000000100f0a7824 */ /* 0x000fe400078e00ff */
[----:B------:R-:W-:Y:S01]  /*0240*/  LOP3.LUT R25, R8, R29, RZ, 0x3c, !PT ;  /* 0x0000001d08197212 */ /* 0x000fe200078e3cff */
[----:B------:R-:W-:Y:S02]  /*0250*/  IMAD R13, R14, UR8, R16 ;  /* 0x000000080e0d7c24 */ /* 0x000fe4000f8e0210 */
[----:B------:R-:W-:Y:S02]  /*0260*/  IMAD.MOV.U32 R18, RZ, RZ, 0x2f800000 ;  /* 0x2f800000ff127424 */ /* 0x000fe400078e00ff */
[----:B------:R-:W3:Y:S01]  /*0270*/  LDC.64 R8, c[0x0][0x388] ;  /* 0x0000e200ff087b82 */ /* 0x000ee20000000a00 */
[----:B------:R-:W-:-:S05]  /*0280*/  IMAD.SHL.U32 R11, R25, 0x2, RZ ;  /* 0x00000002190b7824 */ /* 0x000fca00078e00ff */
[----:B------:R-:W-:-:S04]  /*0290*/  LOP3.LUT R10, R15, R10, R11, 0x96, !PT ;  /* 0x0000000a0f0a7212 */ /* 0x000fc800078e960b */
[----:B------:R-:W-:-:S04]  /*02a0*/  LOP3.LUT R25, R10, R25, RZ, 0x3c, !PT ;  /* 0x000000190a197212 */ /* 0x000fc800078e3cff */
[----:B------:R-:W-:Y:S01]  /*02b0*/  IADD3 R10, PT, PT, R0, 0x587c5, R25 ;  /* 0x000587c5000a7810 */ /* 0x000fe20007ffe019 */
[----:B--2---:R-:W-:-:S03]  /*02c0*/  IMAD.WIDE R6, R13, 0x4, R6 ;  /* 0x000000040d067825 */ /* 0x004fc600078e0206 */
[----:B------:R-:W-:-:S05]  /*02d0*/  I2FP.F32.U32 R11, R10 ;  /* 0x0000000a000b7245 */ /* 0x000fca0000201000 */
[----:B------:R-:W-:Y:S01]  /*02e0*/  FFMA R11, R11, R18, 1.1641532182693481445e-10 ;  /* 0x2f0000000b0b7423 */ /* 0x000fe20000000012 */
[----:B---3--:R-:W-:-:S04]  /*02f0*/  IMAD.WIDE R8, R13, 0x4, R8 ;  /* 0x000000040d087825 */ /* 0x008fc800078e0208 */
[----:B------:R0:W-:Y:S04]  /*0300*/  STG.E desc[UR6][R6.64], R11 ;  /* 0x0000000b06007986 */ /* 0x0001e8000c101906 */
[----:B------:R-:W-:Y:S04]  /*0310*/  STG.E desc[UR6][R8.64], RZ ;  /* 0x000000ff08007986 */ /* 0x000fe8000c101906 */
[----:B------:R-:W2:Y:S01]  /*0320*/  LDG.E R29, desc[UR6][R6.64] ;  /* 0x00000006061d7981 */ /* 0x000ea2000c1e1900 */
[----:B------:R-:W-:Y:S01]  /*0330*/  SHF.R.U32.HI R10, RZ, 0x2, R21 ;  /* 0x00000002ff0a7819 */ /* 0x000fe20000011615 */
[----:B------:R-:W-:-:S03]  /*0340*/  IMAD.SHL.U32 R12, R25, 0x10, RZ ;  /* 0x00000010190c7824 */ /* 0x000fc600078e00ff */
[----:B------:R-:W-:-:S05]  /*0350*/  LOP3.LUT R10, R10, R21, RZ, 0x3c, !PT ;  /* 0x000000150a0a7212 */ /* 0x000fca00078e3cff */
[----:B------:R-:W-:-:S05]  /*0360*/  IMAD.SHL.U32 R20, R10, 0x2, RZ ;  /* 0x000000020a147824 */ /* 0x000fca00078e00ff */
[----:B------:R-:W-:-:S04]  /*0370*/  LOP3.LUT R27, R25, R12, R20, 0x96, !PT ;  /* 0x0000000c191b7212 */ /* 0x000fc800078e9614 */
[----:B------:R-:W-:-:S04]  /*0380*/  LOP3.LUT R27, R27, R10, RZ, 0x3c, !PT ;  /* 0x0000000a1b1b7212 */ /* 0x000fc800078e3cff */
[----:B------:R-:W-:-:S04]  /*0390*/  IADD3 R10, PT, PT, R0, 0xb0f8a, R27 ;  /* 0x000b0f8a000a7810 */ /* 0x000fc80007ffe01b */
[----:B------:R-:W-:Y:S01]  /*03a0*/  I2FP.F32.U32 R21, R10 ;  /* 0x0000000a00157245 */ /* 0x000fe20000201000 */
[----:B0-----:R-:W-:-:S04]  /*03b0*/  IMAD.WIDE R10, R13, 0x4, R2 ;  /* 0x000000040d0a7825 */ /* 0x001fc800078e0202 */
[----:B-1----:R-:W-:-:S04]  /*03c0*/  IMAD.WIDE R12, R13, 0x4, R4 ;  /* 0x000000040d0c7825 */ /* 0x002fc800078e0204 */
[----:B------:R-:W-:Y:S01]  /*03d0*/  FFMA R22, R21, R18, 1.1641532182693481445e-10 ;  /* 0x2f00000015167423 */ /* 0x000fe20000000012 */
[----:B--2---:R-:W-:Y:S04]  /*03e0*/  STG.E desc[UR6][R10.64], R29 ;  /* 0x0000001d0a007986 */ /* 0x004fe8000c101906 */
[----:B------:R-:W-:Y:S04]  /*03f0*/  STG.E desc[UR6][R12.64], RZ ;  /* 0x000000ff0c007986 */ /* 0x000fe8000c101906 */
        /* <DEDUP_REMOVED lines=10> */
[----:B------:R-:W-:-:S05]  /*04a0*/  I2FP.F32.U32 R17, R17 ;  /* 0x0000001100117245 */ /* 0x000fca0000201000 */
[----:B0-----:R-:W-:Y:S01]  /*04b0*/  FFMA R22, R17, R18, 1.1641532182693481445e-10 ;  /* 0x2f00000011167423 */ /* 0x001fe20000000012 */
[----:B--2---:R0:W-:Y:S04]  /*04c0*/  STG.E desc[UR6][R10.64+0x4], R21 ;  /* 0x000004150a007986 */ /* 0x0041e8000c101906 */
[----:B------:R-:W-:Y:S04]  /*04d0*/  STG.E desc[UR6][R12.64+0x4], RZ ;  /* 0x000004ff0c007986 */ /* 0x000fe8000c101906 */
[----:B------:R1:W-:Y:S04]  /*04e0*/  STG.E desc[UR6][R6.64+0x8], R22 ;  /* 0x0000081606007986 */ /* 0x0003e8000c101906 */
[----:B------:R-:W-:Y:S04]  /*04f0*/  STG.E desc[UR6][R8.64+0x8], RZ ;  /* 0x000008ff08007986 */ /* 0x000fe8000c101906 */
[----:B------:R-:W2:Y:S01]  /*0500*/  LDG.E R17, desc[UR6][R6.64+0x8] ;  /* 0x0000080606117981 */ /* 0x000ea2000c1e1900 */
[----:B------:R-:W-:-:S04]  /*0510*/  SHF.R.U32.HI R24, RZ, 0x2, R23 ;  /* 0x00000002ff187819 */ /* 0x000fc80000011617 */
[----:B------:R-:W-:Y:S01]  /*0520*/  LOP3.LUT R24, R24, R23, RZ, 0x3c, !PT ;  /* 0x0000001718187212 */ /* 0x000fe200078e3cff */
[----:B------:R-:W-:-:S04]  /*0530*/  IMAD.SHL.U32 R23, R20, 0x10, RZ ;  /* 0x0000001014177824 */ /* 0x000fc800078e00ff */
[----:B------:R-:W-:-:S05]  /*0540*/  IMAD.SHL.U32 R26, R24, 0x2, RZ ;  /* 0x00000002181a7824 */ /* 0x000fca00078e00ff */
[----:B------:R-:W-:-:S04]  /*0550*/  LOP3.LUT R23, R20, R23, R26, 0x96, !PT ;  /* 0x0000001714177212 */ /* 0x000fc800078e961a */
[----:B------:R-:W-:-:S04]  /*0560*/  LOP3.LUT R29, R23, R24, RZ, 0x3c, !PT ;  /* 0x00000018171d7212 */ /* 0x000fc800078e3cff */
[----:B0-----:R-:W-:-:S04]  /*0570*/  IADD3 R21, PT, PT, R0, 0x161f14, R29 ;  /* 0x00161f1400157810 */ /* 0x001fc80007ffe01d */
[----:B------:R-:W-:-:S05]  /*0580*/  I2FP.F32.U32 R21, R21 ;  /* 0x0000001500157245 */ /* 0x000fca0000201000 */
[----:B-1----:R-:W-:Y:S01]  /*0590*/  FFMA R22, R21, R18, 1.1641532182693481445e-10 ;  /* 0x2f00000015167423 */ /* 0x002fe20000000012 */
        /* <DEDUP_REMOVED lines=25> */
[----:B0-----:R-:W-:-:S04]  /*0730*/  IADD3 R23, PT, PT, R0, 0x212e9e, R17 ;  /* 0x00212e9e00177810 */ /* 0x001fc80007ffe011 */
[----:B------:R-:W-:-:S05]  /*0740*/  I2FP.F32.U32 R23, R23 ;  /* 0x0000001700177245 */ /* 0x000fca0000201000 */
[----:B-1----:R-:W-:Y:S01]  /*0750*/  FFMA R22, R23, R18, 1.1641532182693481445e-10 ;  /* 0x2f00000017167423 */ /* 0x002fe20000000012 */
        /* <DEDUP_REMOVED lines=15> */
[----:B------:R2:W-:Y:S04]  /*0850*/  STG.E desc[UR6][R12.64+0x14], RZ ;  /* 0x000014ff0c007986 */ /* 0x0005e8000c101906 */
[----:B------:R2:W-:Y:S04]  /*0860*/  STG.E desc[UR6][R6.64+0x18], R22 ;  /* 0x0000181606007986 */ /* 0x0005e8000c101906 */
[----:B------:R2:W-:Y:S04]  /*0870*/  STG.E desc[UR6][R8.64+0x18], RZ ;  /* 0x000018ff08007986 */ /* 0x0005e8000c101906 */
[----:B------:R-:W3:Y:S01]  /*0880*/  LDG.E R27, desc[UR6][R6.64+0x18] ;  /* 0x00001806061b7981 */ /* 0x000ee2000c1e1900 */
[----:B------:R-:W-:Y:S01]  /*0890*/  SHF.R.U32.HI R15, RZ, 0x2, R20 ;  /* 0x00000002ff0f7819 */ /* 0x000fe20000011614 */
[----:B------:R-:W-:-:S03]  /*08a0*/  VIADD R0, R0, 0x2c3e28 ;  /* 0x002c3e2800007836 */ /* 0x000fc60000000000 */
[----:B------:R-:W-:Y:S01]  /*08b0*/  LOP3.LUT R15, R15, R20, RZ, 0x3c, !PT ;  /* 0x000000140f0f7212 */ /* 0x000fe200078e3cff */
[----:B------:R-:W-:-:S04]  /*08c0*/  IMAD.SHL.U32 R20, R23, 0x10, RZ ;  /* 0x0000001017147824 */ /* 0x000fc800078e00ff */
[----:B------:R-:W-:-:S05]  /*08d0*/  IMAD.SHL.U32 R24, R15, 0x2, RZ ;  /* 0x000000020f187824 */ /* 0x000fca00078e00ff */
[----:B------:R-:W-:-:S04]  /*08e0*/  LOP3.LUT R20, R23, R20, R24, 0x96, !PT ;  /* 0x0000001417147212 */ /* 0x000fc800078e9618 */
[----:B------:R-:W-:-:S05]  /*08f0*/  LOP3.LUT R15, R20, R15, RZ, 0x3c, !PT ;  /* 0x0000000f140f7212 */ /* 0x000fca00078e3cff */
[----:B------:R-:W-:-:S05]  /*0900*/  IMAD.IADD R20, R15, 0x1, R0 ;  /* 0x000000010f147824 */ /* 0x000fca00078e0200 */
[----:B0-----:R-:W-:-:S05]  /*0910*/  I2FP.F32.U32 R25, R20 ;  /* 0x0000001400197245 */ /* 0x001fca0000201000 */
[----:B------:R-:W-:Y:S01]  /*0920*/  FFMA R25, R25, R18, 1.1641532182693481445e-10 ;  /* 0x2f00000019197423 */ /* 0x000fe20000000012 */
[----:B---3--:R2:W-:Y:S04]  /*0930*/  STG.E desc[UR6][R10.64+0x18], R27 ;  /* 0x0000181b0a007986 */ /* 0x0085e8000c101906 */
[----:B------:R2:W-:Y:S04]  /*0940*/  STG.E desc[UR6][R12.64+0x18], RZ ;  /* 0x000018ff0c007986 */ /* 0x0005e8000c101906 */
[----:B------:R2:W-:Y:S04]  /*0950*/  STG.E desc[UR6][R6.64+0x1c], R25 ;  /* 0x00001c1906007986 */ /* 0x0005e8000c101906 */
[----:B------:R2:W-:Y:S04]  /*0960*/  STG.E desc[UR6][R8.64+0x1c], RZ ;  /* 0x00001cff08007986 */ /* 0x0005e8000c101906 */
[----:B------:R-:W3:Y:S01]  /*0970*/  LDG.E R18, desc[UR6][R6.64+0x1c] ;  /* 0x00001c0606127981 */ /* 0x000ee2000c1e1900 */
[----:B------:R-:W-:-:S05]  /*0980*/  VIADD R16, R16, 0x8 ;  /* 0x0000000810107836 */ /* 0x000fca0000000000 */
[----:B------:R-:W-:Y:S01]  /*0990*/  ISETP.NE.AND P0, PT, R16, R19, PT ;  /* 0x000000131000720c */ /* 0x000fe20003f05270 */
[----:B---3--:R2:W-:Y:S04]  /*09a0*/  STG.E desc[UR6][R10.64+0x1c], R18 ;  /* 0x00001c120a007986 */ /* 0x0085e8000c101906 */
[----:B------:R2:W-:Y:S08]  /*09b0*/  STG.E desc[UR6][R12.64+0x1c], RZ ;  /* 0x00001cff0c007986 */ /* 0x0005f0000c101906 */
[----:B------:R-:W-:Y:S05]  /*09c0*/  @P0 BRA `(.L_x_2) ;  /* 0xfffffff800100947 */ /* 0x000fea000383ffff */
.L_x_1:
[----:B------:R-:W-:Y:S05]  /*09d0*/  BRA.U !UP1, `(.L_x_0) ;  /* 0x00000009094c7547 */ /* 0x000fea000b800000 */
[----:B------:R-:W-:Y:S02]  /*09e0*/  UISETP.GE.U32.AND UP0, UPT, UR4, 0x4, UPT ;  /* 0x000000040400788c */ /* 0x000fe4000bf06070 */
[----:B------:R-:W-:-:S04]  /*09f0*/  ULOP3.LUT UR5, UR8, 0x3, URZ, 0xc0, !UPT ;  /* 0x0000000308057892 */ /* 0x000fc8000f8ec0ff */
[----:B------:R-:W-:-:S03]  /*0a00*/  UISETP.NE.AND UP1, UPT, UR5, URZ, UPT ;  /* 0x000000ff0500728c */ /* 0x000fc6000bf25270 */
[----:B------:R-:W-:Y:S08]  /*0a10*/  BRA.U !UP0, `(.L_x_3) ;  /* 0x0000000508207547 */ /* 0x000ff0000b800000 */
[----:B------:R-:W-:Y:S01]  /*0a20*/  SHF.R.U32.HI R4, RZ, 0x2, R29 ;  /* 0x00000002ff047819 */ /* 0x000fe2000001161d */
[----:B------:R-:W0:Y:S01]  /*0a30*/  LDC.64 R2, c[0x0][0x380] ;  /* 0x0000e000ff027b82 */ /* 0x000e220000000a00 */
[----:B--2---:R-:W-:Y:S02]  /*0a40*/  IMAD.SHL.U32 R6, R15, 0x10, RZ ;  /* 0x000000100f067824 */ /* 0x004fe400078e00ff */
[----:B------:R-:W-:Y:S01]  /*0a50*/  LOP3.LUT R11, R4, R29, RZ, 0x3c, !PT ;  /* 0x0000001d040b7212 */ /* 0x000fe200078e3cff */
[----:B------:R-:W-:Y:S02]  /*0a60*/  IMAD R13, R14, UR8, R19 ;  /* 0x000000080e0d7c24 */ /* 0x000fe4000f8e0213 */
[----:B------:R-:W-:Y:S01]  /*0a70*/  IMAD.MOV.U32 R10, RZ, RZ, 0x2f800000 ;  /* 0x2f800000ff0a7424 */ /* 0x000fe200078e00ff */
[----:B------:R-:W-:Y:S01]  /*0a80*/  SHF.L.U32 R7, R11, 0x1, RZ ;  /* 0x000000010b077819 */ /* 0x000fe200000006ff */
[----:B------:R-:W1:Y:S03]  /*0a90*/  LDC.64 R4, c[0x0][0x388] ;  /* 0x0000e200ff047b82 */ /* 0x000e660000000a00 */
[----:B------:R-:W-:-:S04]  /*0aa0*/  LOP3.LUT R6, R15, R6, R7, 0x96, !PT ;  /* 0x000000060f067212 */ /* 0x000fc800078e9607 */
[----:B------:R-:W-:-:S04]  /*0ab0*/  LOP3.LUT R11, R6, R11, RZ, 0x3c, !PT ;  /* 0x0000000b060b7212 */ /* 0x000fc800078e3cff */
[----:B------:R-:W-:-:S04]  /*0ac0*/  IADD3 R6, PT, PT, R0, 0x587c5, R11 ;  /* 0x000587c500067810 */ /* 0x000fc80007ffe00b */
[----:B------:R-:W-:Y:S01]  /*0ad0*/  I2FP.F32.U32 R7, R6 ;  /* 0x0000000600077245 */ /* 0x000fe20000201000 */
[----:B0-----:R-:W-:-:S04]  /*0ae0*/  IMAD.WIDE R2, R13, 0x4, R2 ;  /* 0x000000040d027825 */ /* 0x001fc800078e0202 */
[----:B------:R-:W-:Y:S01]  /*0af0*/  FFMA R29, R7, R10, 1.1641532182693481445e-10 ;  /* 0x2f000000071d7423 */ /* 0x000fe2000000000a */
[----:B------:R-:W-:Y:S01]  /*0b00*/  SHF.R.U32.HI R8, RZ, 0x2, R21 ;  /* 0x00000002ff087819 */ /* 0x000fe20000011615 */
[----:B------:R-:W0:Y:S01]  /*0b10*/  LDC.64 R6, c[0x0][0x398] ;  /* 0x0000e600ff067b82 */ /* 0x000e220000000a00 */
[----:B-1----:R-:W-:Y:S02]  /*0b20*/  IMAD.WIDE R4, R13, 0x4, R4 ;  /* 0x000000040d047825 */ /* 0x002fe400078e0204 */
[----:B------:R-:W-:Y:S04]  /*0b30*/  STG.E desc[UR6][R2.64], R29 ;  /* 0x0000001d02007986 */ /* 0x000fe8000c101906 */
[----:B------:R-:W-:Y:S04]  /*0b40*/  STG.E desc[UR6][R4.64], RZ ;  /* 0x000000ff04007986 */ /* 0x000fe8000c101906 */
[----:B------:R-:W2:Y:S01]  /*0b50*/  LDG.E R25, desc[UR6][R2.64] ;  /* 0x0000000602197981 */ /* 0x000ea2000c1e1900 */
[----:B------:R-:W-:Y:S01]  /*0b60*/  LOP3.LUT R27, R8, R21, RZ, 0x3c, !PT ;  /* 0x00000015081b7212 */ /* 0x000fe200078e3cff */
[----:B------:R-:W-:Y:S01]  /*0b70*/  IMAD.SHL.U32 R12, R11, 0x10, RZ ;  /* 0x000000100b0c7824 */ /* 0x000fe200078e00ff */
[----:B------:R-:W1:Y:S03]  /*0b80*/  LDC.64 R8, c[0x0][0x3a0] ;  /* 0x0000e800ff087b82 */ /* 0x000e660000000a00 */
[----:B------:R-:W-:-:S05]  /*0b90*/  IMAD.SHL.U32 R16, R27, 0x2, RZ ;  /* 0x000000021b107824 */ /* 0x000fca00078e00ff */
[----:B------:R-:W-:Y:S01]  /*0ba0*/  LOP3.LUT R12, R11, R12, R16, 0x96, !PT ;  /* 0x0000000c0b0c7212 */ /* 0x000fe200078e9610 */
[----:B0-----:R-:W-:-:S03]  /*0bb0*/  IMAD.WIDE R6, R13, 0x4, R6 ;  /* 0x000000040d067825 */ /* 0x001fc600078e0206 */
[----:B------:R-:W-:-:S04]  /*0bc0*/  LOP3.LUT R27, R12, R27, RZ, 0x3c, !PT ;  /* 0x0000001b0c1b7212 */ /* 0x000fc800078e3cff */
[----:B------:R-:W-:-:S04]  /*0bd0*/  IADD3 R12, PT, PT, R0, 0xb0f8a, R27 ;  /* 0x000b0f8a000c7810 */ /* 0x000fc80007ffe01b */
[----:B------:R-:W-:Y:S01]  /*0be0*/  I2FP.F32.U32 R21, R12 ;  /* 0x0000000c00157245 */ /* 0x000fe20000201000 */
[----:B-1----:R-:W-:-:S04]  /*0bf0*/  IMAD.WIDE R8, R13, 0x4, R8 ;  /* 0x000000040d087825 */ /* 0x002fc800078e0208 */
[----:B------:R-:W-:Y:S01]  /*0c00*/  FFMA R21, R21, R10, 1.1641532182693481445e-10 ;  /* 0x2f00000015157423 */ /* 0x000fe2000000000a */
[----:B------:R-:W-:Y:S01]  /*0c10*/  SHF.R.U32.HI R12, RZ, 0x2, R17 ;  /* 0x00000002ff0c7819 */ /* 0x000fe20000011611 */
[----:B--2---:R0:W-:Y:S04]  /*0c20*/  STG.E desc[UR6][R6.64], R25 ;  /* 0x0000001906007986 */ /* 0x0041e8000c101906 */
[----:B------:R-:W-:Y:S04]  /*0c30*/  STG.E desc[UR6][R8.64], RZ ;  /* 0x000000ff08007986 */ /* 0x000fe8000c101906 */
[----:B------:R-:W-:Y:S04]  /*0c40*/  STG.E desc[UR6][R2.64+0x4], R21 ;  /* 0x0000041502007986 */ /* 0x000fe8000c101906 */
[----:B------:R-:W-:Y:S04]  /*0c50*/  STG.E desc[UR6][R4.64+0x4], RZ ;  /* 0x000004ff04007986 */ /* 0x000fe8000c101906 */
[----:B------:R-:W2:Y:S01]  /*0c60*/  LDG.E R13, desc[UR6][R2.64+0x4] ;  /* 0x00000406020d7981 */ /* 0x000ea2000c1e1900 */
[----:B------:R-:W-:Y:S01]  /*0c70*/  LOP3.LUT R12, R12, R17, RZ, 0x3c, !PT ;  /* 0x000000110c0c7212 */ /* 0x000fe200078e3cff */
[----:B------:R-:W-:-:S04]  /*0c80*/  IMAD.SHL.U32 R16, R27, 0x10, RZ ;  /* 0x000000101b107824 */ /* 0x000fc800078e00ff */
[----:B------:R-:W-:-:S05]  /*0c90*/  IMAD.SHL.U32 R17, R12, 0x2, RZ ;  /* 0x000000020c117824 */ /* 0x000fca00078e00ff */
[----:B------:R-:W-:-:S04]  /*0ca0*/  LOP3.LUT R17, R27, R16, R17, 0x96, !PT ;  /* 0x000000101b117212 */ /* 0x000fc800078e9611 */
[----:B------:R-:W-:-:S04]  /*0cb0*/  LOP3.LUT R17, R17, R12, RZ, 0x3c, !PT ;  /* 0x0000000c11117212 */ /* 0x000fc800078e3cff */
[----:B------:R-:W-:-:S04]  /*0cc0*/  IADD3 R12, PT, PT, R0, 0x10974f, R17 ;  /* 0x0010974f000c7810 */ /* 0x000fc80007ffe011 */
[----:B0-----:R-:W-:-:S05]  /*0cd0*/  I2FP.F32.U32 R25, R12 ;  /* 0x0000000c00197245 */ /* 0x001fca0000201000 */
[----:B------:R-:W-:Y:S01]  /*0ce0*/  FFMA R25, R25, R10, 1.1641532182693481445e-10 ;  /* 0x2f00000019197423 */ /* 0x000fe2000000000a */
[----:B------:R-:W-:Y:S01]  /*0cf0*/  SHF.R.U32.HI R16, RZ, 0x2, R23 ;  /* 0x00000002ff107819 */ /* 0x000fe20000011617 */
[----:B--2---:R0:W-:Y:S04]  /*0d00*/  STG.E desc[UR6][R6.64+0x4], R13 ;  /* 0x0000040d06007986 */ /* 0x0041e8000c101906 */
[----:B------:R-:W-:Y:S04]  /*0d10*/  STG.E desc[UR6][R8.64+0x4], RZ ;  /* 0x000004ff08007986 */ /* 0x000fe8000c101906 */
[----:B------:R1:W-:Y:S04]  /*0d20*/  STG.E desc[UR6][R2.64+0x8], R25 ;  /* 0x0000081902007986 */ /* 0x0003e8000c101906 */
[----:B------:R3:W-:Y:S04]  /*0d30*/  STG.E desc[UR6][R4.64+0x8], RZ ;  /* 0x000008ff04007986 */ /* 0x0007e8000c101906 */
[----:B------:R-:W2:Y:S01]  /*0d40*/  LDG.E R12, desc[UR6][R2.64+0x8] ;  /* 0x00000806020c7981 */ /* 0x000ea2000c1e1900 */
[----:B------:R-:W-:Y:S01]  /*0d50*/  LOP3.LUT R16, R16, R23, RZ, 0x3c, !PT ;  /* 0x0000001710107212 */ /* 0x000fe200078e3cff */
[----:B------:R-:W-:-:S02]  /*0d60*/  IMAD.SHL.U32 R18, R17, 0x10, RZ ;  /* 0x0000001011127824 */ /* 0x000fc400078e00ff */
[----:B------:R-:W-:Y:S02]  /*0d70*/  VIADD R0, R0, 0x161f14 ;  /* 0x00161f1400007836 */ /* 0x000fe40000000000 */
[----:B------:R-:W-:-:S05]  /*0d80*/  IMAD.SHL.U32 R20, R16, 0x2, RZ ;  /* 0x0000000210147824 */ /* 0x000fca00078e00ff */
[----:B------:R-:W-:-:S04]  /*0d90*/  LOP3.LUT R17, R17, R18, R20, 0x96, !PT ;  /* 0x0000001211117212 */ /* 0x000fc800078e9614 */
[----:B0-----:R-:W-:-:S05]  /*0da0*/  LOP3.LUT R13, R17, R16, RZ, 0x3c, !PT ;  /* 0x00000010110d7212 */ /* 0x001fca00078e3cff */
[----:B------:R-:W-:-:S05]  /*0db0*/  IMAD.IADD R16, R13, 0x1, R0 ;  /* 0x000000010d107824 */ /* 0x000fca00078e0200 */
[----:B------:R-:W-:-:S05]  /*0dc0*/  I2FP.F32.U32 R17, R16 ;  /* 0x0000001000117245 */ /* 0x000fca0000201000 */
[----:B------:R-:W-:Y:S01]  /*0dd0*/  FFMA R23, R17, R10, 1.1641532182693481445e-10 ;  /* 0x2f00000011177423 */ /* 0x000fe2000000000a */
[----:B--2---:R3:W-:Y:S04]  /*0de0*/  STG.E desc[UR6][R6.64+0x8], R12 ;  /* 0x0000080c06007986 */ /* 0x0047e8000c101906 */
[----:B------:R3:W-:Y:S04]  /*0df0*/  STG.E desc[UR6][R8.64+0x8], RZ ;  /* 0x000008ff08007986 */ /* 0x0007e8000c101906 */
[----:B------:R3:W-:Y:S04]  /*0e00*/  STG.E desc[UR6][R2.64+0xc], R23 ;  /* 0x00000c1702007986 */ /* 0x0007e8000c101906 */
[----:B------:R3:W-:Y:S04]  /*0e10*/  STG.E desc[UR6][R4.64+0xc], RZ ;  /* 0x00000cff04007986 */ /* 0x0007e8000c101906 */
[----:B-1----:R-:W2:Y:S01]  /*0e20*/  LDG.E R25, desc[UR6][R2.64+0xc] ;  /* 0x00000c0602197981 */ /* 0x002ea2000c1e1900 */
[----:B------:R-:W-:-:S02]  /*0e30*/  IMAD.MOV.U32 R29, RZ, RZ, R15 ;  /* 0x000000ffff1d7224 */ /* 0x000fc400078e000f */
[----:B------:R-:W-:Y:S02]  /*0e40*/  VIADD R19, R19, 0x4 ;  /* 0x0000000413137836 */ /* 0x000fe40000000000 */
[----:B------:R-:W-:Y:S02]  /*0e50*/  IMAD.MOV.U32 R21, RZ, RZ, R11 ;  /* 0x000000ffff157224 */ /* 0x000fe400078e000b */
[----:B------:R-:W-:Y:S02]  /*0e60*/  IMAD.MOV.U32 R17, RZ, RZ, R27 ;  /* 0x000000ffff117224 */ /* 0x000fe400078e001b */
[----:B------:R-:W-:Y:S01]  /*0e70*/  IMAD.MOV.U32 R15, RZ, RZ, R13 ;  /* 0x000000ffff0f7224 */ /* 0x000fe200078e000d */
[----:B--2---:R3:W-:Y:S04]  /*0e80*/  STG.E desc[UR6][R6.64+0xc], R25 ;  /* 0x00000c1906007986 */ /* 0x0047e8000c101906 */
[----:B------:R3:W-:Y:S02]  /*0e90*/  STG.E desc[UR6][R8.64+0xc], RZ ;  /* 0x00000cff08007986 */ /* 0x0007e4000c101906 */
.L_x_3:
[----:B------:R-:W-:Y:S05]  /*0ea0*/  BRA.U !UP1, `(.L_x_0) ;  /* 0x0000000509187547 */ /* 0x000fea000b800000 */
[----:B------:R-:W-:Y:S02]  /*0eb0*/  UISETP.NE.AND UP0, UPT, UR5, 0x1, UPT ;  /* 0x000000010500788c */ /* 0x000fe4000bf05270 */
[----:B------:R-:W-:-:S04]  /*0ec0*/  ULOP3.LUT UR4, UR8, 0x1, URZ, 0xc0, !UPT ;  /* 0x0000000108047892 */ /* 0x000fc8000f8ec0ff */
[----:B------:R-:W-:-:S03]  /*0ed0*/  UISETP.NE.U32.AND UP1, UPT, UR4, 0x1, UPT ;  /* 0x000000010400788c */ /* 0x000fc6000bf25070 */
[----:B------:R-:W-:Y:S08]  /*0ee0*/  BRA.U !UP0, `(.L_x_4) ;  /* 0x0000000108a47547 */ /* 0x000ff0000b800000 */
[----:B---3--:R-:W-:Y:S01]  /*0ef0*/  SHF.R.U32.HI R4, RZ, 0x2, R29 ;  /* 0x00000002ff047819 */ /* 0x008fe2000001161d */
[----:B------:R-:W0:Y:S01]  /*0f00*/  LDC.64 R2, c[0x0][0x380] ;  /* 0x0000e000ff027b82 */ /* 0x000e220000000a00 */
[----:B--2---:R-:W-:Y:S01]  /*0f10*/  SHF.L.U32 R8, R15, 0x4, RZ ;  /* 0x000000040f087819 */ /* 0x004fe200000006ff */
[----:B------:R-:W-:Y:S01]  /*0f20*/  IMAD.MOV.U32 R10, RZ, RZ, 0x2f800000 ;  /* 0x2f800000ff0a7424 */ /* 0x000fe200078e00ff */
[----:B------:R-:W-:Y:S01]  /*0f30*/  LOP3.LUT R6, R4, R29, RZ, 0x3c, !PT ;  /* 0x0000001d04067212 */ /* 0x000fe200078e3cff */
[----:B------:R-:W-:-:S04]  /*0f40*/  IMAD R11, R14, UR8, R19 ;  /* 0x000000080e0b7c24 */ /* 0x000fc8000f8e0213 */
[----:B------:R-:W1:Y:S01]  /*0f50*/  LDC.64 R4, c[0x0][0x388] ;  /* 0x0000e200ff047b82 */ /* 0x000e620000000a00 */
[----:B------:R-:W-:-:S05]  /*0f60*/  IMAD.SHL.U32 R7, R6, 0x2, RZ ;  /* 0x0000000206077824 */ /* 0x000fca00078e00ff */
[----:B------:R-:W-:Y:S02]  /*0f70*/  LOP3.LUT R7, R15, R8, R7, 0x96, !PT ;  /* 0x000000080f077212 */ /* 0x000fe400078e9607 */
[----:B------:R-:W2:Y:S02]  /*0f80*/  LDC.64 R8, c[0x0][0x398] ;  /* 0x0000e600ff087b82 */ /* 0x000ea40000000a00 */
[----:B------:R-:W-:-:S04]  /*0f90*/  LOP3.LUT R23, R7, R6, RZ, 0x3c, !PT ;  /* 0x0000000607177212 */ /* 0x000fc800078e3cff */
[----:B------:R-:W-:Y:S01]  /*0fa0*/  IADD3 R6, PT, PT, R0, 0x587c5, R23 ;  /* 0x000587c500067810 */ /* 0x000fe20007ffe017 */
[----:B0-----:R-:W-:-:S03]  /*0fb0*/  IMAD.WIDE R2, R11, 0x4, R2 ;  /* 0x000000040b027825 */ /* 0x001fc600078e0202 */
[----:B------:R-:W-:-:S05]  /*0fc0*/  I2FP.F32.U32 R7, R6 ;  /* 0x0000000600077245 */ /* 0x000fca0000201000 */
[----:B------:R-:W-:Y:S01]  /*0fd0*/  FFMA R25, R7, R10, 1.1641532182693481445e-10 ;  /* 0x2f00000007197423 */ /* 0x000fe2000000000a */
[----:B-1----:R-:W-:-:S04]  /*0fe0*/  IMAD.WIDE R4, R11, 0x4, R4 ;  /* 0x000000040b047825 */ /* 0x002fc800078e0204 */
[----:B------:R0:W-:Y:S04]  /*0ff0*/  STG.E desc[UR6][R2.64], R25 ;  /* 0x0000001902007986 */ /* 0x0001e8000c101906 */
[----:B------:R0:W-:Y:S04]  /*1000*/  STG.E desc[UR6][R4.64], RZ ;  /* 0x000000ff04007986 */ /* 0x0001e8000c101906 */
[----:B------:R-:W3:Y:S01]  /*1010*/  LDG.E R13, desc[UR6][R2.64] ;  /* 0x00000006020d7981 */ /* 0x000ee2000c1e1900 */
[----:B------:R-:W-:Y:S01]  /*1020*/  SHF.R.U32.HI R6, RZ, 0x2, R21 ;  /* 0x00000002ff067819 */ /* 0x000fe20000011615 */
[----:B------:R-:W-:-:S02]  /*1030*/  IMAD.SHL.U32 R16, R23, 0x10, RZ ;  /* 0x0000001017107824 */ /* 0x000fc400078e00ff */
[----:B------:R-:W-:Y:S01]  /*1040*/  VIADD R0, R0, 0xb0f8a ;  /* 0x000b0f8a00007836 */ /* 0x000fe20000000000 */
[----:B------:R-:W-:Y:S01]  /*1050*/  LOP3.LUT R15, R6, R21, RZ, 0x3c, !PT ;  /* 0x00000015060f7212 */ /* 0x000fe200078e3cff */
[----:B--2---:R-:W-:Y:S01]  /*1060*/  IMAD.WIDE R8, R11, 0x4, R8 ;  /* 0x000000040b087825 */ /* 0x004fe200078e0208 */
[----:B------:R-:W1:Y:S03]  /*1070*/  LDC.64 R6, c[0x0][0x3a0] ;  /* 0x0000e800ff067b82 */ /* 0x000e660000000a00 */
[----:B------:R-:W-:-:S05]  /*1080*/  IMAD.SHL.U32 R12, R15, 0x2, RZ ;  /* 0x000000020f0c7824 */ /* 0x000fca00078e00ff */
[----:B------:R-:W-:-:S04]  /*1090*/  LOP3.LUT R12, R23, R16, R12, 0x96, !PT ;  /* 0x00000010170c7212 */ /* 0x000fc800078e960c */
[----:B------:R-:W-:-:S05]  /*10a0*/  LOP3.LUT R15, R12, R15, RZ, 0x3c, !PT ;  /* 0x0000000f0c0f7212 */ /* 0x000fca00078e3cff */
[----:B------:R-:W-:-:S05]  /*10b0*/  IMAD.IADD R12, R15, 0x1, R0 ;  /* 0x000000010f0c7824 */ /* 0x000fca00078e0200 */
[----:B------:R-:W-:Y:S01]  /*10c0*/  I2FP.F32.U32 R21, R12 ;  /* 0x0000000c00157245 */ /* 0x000fe20000201000 */
[----:B-1----:R-:W-:-:S04]  /*10d0*/  IMAD.WIDE R6, R11, 0x4, R6 ;  /* 0x000000040b067825 */ /* 0x002fc800078e0206 */
[----:B------:R-:W-:Y:S01]  /*10e0*/  FFMA R21, R21, R10, 1.1641532182693481445e-10 ;  /* 0x2f00000015157423 */ /* 0x000fe2000000000a */
[----:B---3--:R0:W-:Y:S04]  /*10f0*/  STG.E desc[UR6][R8.64], R13 ;  /* 0x0000000d08007986 */ /* 0x0081e8000c101906 */
[----:B------:R0:W-:Y:S04]  /*1100*/  STG.E desc[UR6][R6.64], RZ ;  /* 0x000000ff06007986 */ /* 0x0001e8000c101906 */
[----:B------:R0:W-:Y:S04]  /*1110*/  STG.E desc[UR6][R2.64+0x4], R21 ;  /* 0x0000041502007986 */ /* 0x0001e8000c101906 */
[----:B------:R0:W-:Y:S04]  /*1120*/  STG.E desc[UR6][R4.64+0x4], RZ ;  /* 0x000004ff04007986 */ /* 0x0001e8000c101906 */
[----:B------:R-:W2:Y:S01]  /*1130*/  LDG.E R11, desc[UR6][R2.64+0x4] ;  /* 0x00000406020b7981 */ /* 0x000ea2000c1e1900 */
[----:B------:R-:W-:-:S02]  /*1140*/  VIADD R19, R19, 0x2 ;  /* 0x0000000213137836 */ /* 0x000fc40000000000 */
[----:B------:R-:W-:Y:S01]  /*1150*/  IMAD.MOV.U32 R29, RZ, RZ, R17 ;  /* 0x000000ffff1d7224 */ /* 0x000fe200078e0011 */
[----:B--2---:R0:W-:Y:S04]  /*1160*/  STG.E desc[UR6][R8.64+0x4], R11 ;  /* 0x0000040b08007986 */ /* 0x0041e8000c101906 */
[----:B------:R0:W-:Y:S02]  /*1170*/  STG.E desc[UR6][R6.64+0x4], RZ ;  /* 0x000004ff06007986 */ /* 0x0001e4000c101906 */
.L_x_4:
[----:B------:R-:W-:Y:S05]  /*1180*/  BRA.U UP1, `(.L_x_0) ;  /* 0x0000000101607547 */ /* 0x000fea000b800000 */
[----:B0--3--:R-:W-:Y:S01]  /*1190*/  SHF.R.U32.HI R4, RZ, 0x2, R29 ;  /* 0x00000002ff047819 */ /* 0x009fe2000001161d */
[----:B------:R-:W0:Y:S01]  /*11a0*/  LDC.64 R2, c[0x0][0x380] ;  /* 0x0000e000ff027b82 */ /* 0x000e220000000a00 */
[----:B--2---:R-:W-:Y:S02]  /*11b0*/  IMAD.SHL.U32 R8, R15, 0x10, RZ ;  /* 0x000000100f087824 */ /* 0x004fe400078e00ff */
        /* <DEDUP_REMOVED lines=8> */
[----:B------:R-:W-:Y:S02]  /*1240*/  IMAD.MOV.U32 R0, RZ, RZ, 0x2f800000 ;  /* 0x2f800000ff007424 */ /* 0x000fe400078e00ff */
[----:B0-----:R-:W-:Y:S01]  /*1250*/  IMAD.WIDE R2, R19, 0x4, R2 ;  /* 0x0000000413027825 */ /* 0x001fe200078e0202 */
[----:B------:R-:W-:-:S05]  /*1260*/  I2FP.F32.U32 R7, R7 ;  /* 0x0000000700077245 */ /* 0x000fca0000201000 */
[----:B------:R-:W-:Y:S01]  /*1270*/  FFMA R11, R7, R0, 1.1641532182693481445e-10 ;  /* 0x2f000000070b7423 */ /* 0x000fe20000000000 */
[C---:B-1----:R-:W-:Y:S01]  /*1280*/  IMAD.WIDE R4, R19.reuse, 0x4, R4 ;  /* 0x0000000413047825 */ /* 0x042fe200078e0204 */
[----:B------:R-:W0:Y:S03]  /*1290*/  LDC.64 R6, c[0x0][0x398] ;  /* 0x0000e600ff067b82 */ /* 0x000e260000000a00 */
[----:B------:R1:W-:Y:S04]  /*12a0*/  STG.E desc[UR6][R2.64], R11 ;  /* 0x0000000b02007986 */ /* 0x0003e8000c101906 */
[----:B------:R1:W-:Y:S04]  /*12b0*/  STG.E desc[UR6][R4.64], RZ ;  /* 0x000000ff04007986 */ /* 0x0003e8000c101906 */
[----:B------:R-:W3:Y:S01]  /*12c0*/  LDG.E R13, desc[UR6][R2.64] ;  /* 0x00000006020d7981 */ /* 0x000ee2000c1e1900 */
[----:B--2---:R-:W-:-:S04]  /*12d0*/  IMAD.WIDE R8, R19, 0x4, R8 ;  /* 0x0000000413087825 */ /* 0x004fc800078e0208 */
[----:B0-----:R-:W-:-:S05]  /*12e0*/  IMAD.WIDE R6, R19, 0x4, R6 ;  /* 0x0000000413067825 */ /* 0x001fca00078e0206 */
[----:B---3--:R1:W-:Y:S04]  /*12f0*/  STG.E desc[UR6][R6.64], R13 ;  /* 0x0000000d06007986 */ /* 0x0083e8000c101906 */
[----:B------:R1:W-:Y:S02]  /*1300*/  STG.E desc[UR6][R8.64], RZ ;  /* 0x000000ff08007986 */ /* 0x0003e4000c101906 */
.L_x_0:
[----:B01-3--:R-:W0:Y:S01]  /*1310*/  LDC.64 R2, c[0x0][0x390] ;  /* 0x0000e400ff027b82 */ /* 0x00be220000000a00 */
[----:B--2---:R-:W-:Y:S02]  /*1320*/  IMAD.SHL.U32 R7, R14, 0x2, RZ ;  /* 0x000000020e077824 */ /* 0x004fe400078e00ff */
[----:B------:R-:W-:-:S05]  /*1330*/  IMAD.MOV.U32 R9, RZ, RZ, 0x7f800000 ;  /* 0x7f800000ff097424 */ /* 0x000fca00078e00ff */
[----:B------:R-:W1:Y:S01]  /*1340*/  LDC.64 R4, c[0x0][0x3a8] ;  /* 0x0000ea00ff047b82 */ /* 0x000e620000000a00 */
[----:B0-----:R-:W-:-:S05]  /*1350*/  IMAD.WIDE R2, R7, 0x4, R2 ;  /* 0x0000000407027825 */ /* 0x001fca00078e0202 */
[----:B------:R-:W-:Y:S01]  /*1360*/  STG.E desc[UR6][R2.64], R9 ;  /* 0x0000000902007986 */ /* 0x000fe2000c101906 */
[----:B-1----:R-:W-:-:S03]  /*1370*/  IMAD.WIDE R4, R7, 0x4, R4 ;  /* 0x0000000407047825 */ /* 0x002fc600078e0204 */
[----:B------:R-:W-:Y:S04]  /*1380*/  STG.E desc[UR6][R2.64+0x4], R9 ;  /* 0x0000040902007986 */ /* 0x000fe8000c101906 */
[----:B------:R-:W-:Y:S04]  /*1390*/  STG.E desc[UR6][R4.64], R9 ;  /* 0x0000000904007986 */ /* 0x000fe8000c101906 */
[----:B------:R-:W-:Y:S01]  /*13a0*/  STG.E desc[UR6][R4.64+0x4], R9 ;  /* 0x0000040904007986 */ /* 0x000fe2000c101906 */
[----:B------:R-:W-:Y:S05]  /*13b0*/  EXIT ;  /* 0x000000000000794d */ /* 0x000fea0003800000 */
.L_x_5:
[----:B------:R-:W-:-:S00]  /*13c0*/  BRA `(.L_x_5) ;  /* 0xfffffffc00fc7947 */ /* 0x000fc0000383ffff */
[----:B------:R-:W-:-:S00]  /*13d0*/  NOP ;  /* 0x0000000000007918 */ /* 0x000fc00000000000 */
        /* <DEDUP_REMOVED lines=10> */
.L_x_6:


//--------------------- .nv.global.init           --------------------------
	.section	.nv.global.init,"aw",@progbits
	.align	4
.nv.global.init:
	.type		mrg32k3aM1SubSeq,@object
	.size		mrg32k3aM1SubSeq,(mrg32k3aM2SubSeq - mrg32k3aM1SubSeq)
mrg32k3aM1SubSeq:
        /*0000*/ 	.byte	0x0b, 0xcc, 0xee, 0x04, 0x73, 0x29, 0x8b, 0x6f, 0xf6, 0x53, 0x03, 0xf6, 0x23, 0xf6, 0xea, 0xda
        /* <DEDUP_REMOVED lines=125> */
	.type		mrg32k3aM2SubSeq,@object
	.size		mrg32k3aM2SubSeq,(mrg32k3aM1 - mrg32k3aM2SubSeq)
mrg32k3aM2SubSeq:
        /* <DEDUP_REMOVED lines=126> */
	.type		mrg32k3aM1,@object
	.size		mrg32k3aM1,(mrg32k3aM1Seq - mrg32k3aM1)
mrg32k3aM1:
        /* <DEDUP_REMOVED lines=144> */
	.type		mrg32k3aM1Seq,@object
	.size		mrg32k3aM1Seq,(mrg32k3aM2 - mrg32k3aM1Seq)
mrg32k3aM1Seq:
        /* <DEDUP_REMOVED lines=144> */
	.type		mrg32k3aM2,@object
	.size		mrg32k3aM2,(mrg32k3aM2Seq - mrg32k3aM2)
mrg32k3aM2:
        /* <DEDUP_REMOVED lines=144> */
	.type		mrg32k3aM2Seq,@object
	.size		mrg32k3aM2Seq,(precalc_xorwow_matrix - mrg32k3aM2Seq)
mrg32k3aM2Seq:
        /* <DEDUP_REMOVED lines=144> */
	.type		precalc_xorwow_matrix,@object
	.size		precalc_xorwow_matrix,(precalc_xorwow_offset_matrix - precalc_xorwow_matrix)
precalc_xorwow_matrix:
        /* <DEDUP_REMOVED lines=6400> */
	.type		precalc_xorwow_offset_matrix,@object
	.size		precalc_xorwow_offset_matrix,(.L_1 - precalc_xorwow_offset_matrix)
precalc_xorwow_offset_matrix:
        /* <DEDUP_REMOVED lines=6400> */
.L_1:


//--------------------- .nv.shared.reserved.0     --------------------------
	.section	.nv.shared.reserved.0,"aw",@nobits
	.weak		__nv_reservedSMEM_offset_0_alias
	.size		__nv_reservedSMEM_offset_0_alias, 0, 64
	.other		__nv_reservedSMEM_offset_0_alias,@"STO_CUDA_RESERVED_SHARED STV_DEFAULT"
__nv_reservedSMEM_offset_0_alias:
	.zero		0
	.zero		64


//--------------------- .nv.constant0._Z24initializeParticleKernelPfS_S_S_S_S_ii --------------------------
	.section	.nv.constant0._Z24initializeParticleKernelPfS_S_S_S_S_ii,"a",@progbits
	.sectionflags	@""
	.align	4
.nv.constant0._Z24initializeParticleKernelPfS_S_S_S_S_ii:
	.zero		952


//--------------------- SYMBOLS --------------------------

	.type		.nv.reservedSmem.offset0,@object
	.size		.nv.reservedSmem.offset0,0x4
